	.headerflags	@"EF_CUDA_TEXMODE_UNIFIED EF_CUDA_64BIT_ADDRESS EF_CUDA_ACCELERATORS EF_CUDA_SM90 EF_CUDA_VIRTUAL_SM(EF_CUDA_SM90)"
	.elftype	@"ET_EXEC"


//--------------------- .nv.info                  --------------------------
	.section	.nv.info,"",@"SHT_CUDA_INFO"
	.align	4


	//----- nvinfo : EIATTR_REGCOUNT
	.align		4
        /*0000*/ 	.byte	0x04, 0x2f
        /*0002*/ 	.short	(.L_3 - .L_2)
	.align		4
.L_2:
        /*0004*/ 	.word	index@(triton_poi_fused__native_batch_norm_legit_no_training_add_convolution_relu_43)
        /*0008*/ 	.word	0x00000018


	//----- nvinfo : EIATTR_MIN_STACK_SIZE
	.align		4
.L_3:
        /*000c*/ 	.byte	0x04, 0x12
        /*000e*/ 	.short	(.L_5 - .L_4)
	.align		4
.L_4:
        /*0010*/ 	.word	index@(triton_poi_fused__native_batch_norm_legit_no_training_add_convolution_relu_43)
        /*0014*/ 	.word	0x00000000


	//----- nvinfo : EIATTR_FRAME_SIZE
	.align		4
.L_5:
        /*0018*/ 	.byte	0x04, 0x11
        /*001a*/ 	.short	(.L_7 - .L_6)
	.align		4
.L_6:
        /*001c*/ 	.word	index@(triton_poi_fused__native_batch_norm_legit_no_training_add_convolution_relu_43)
        /*0020*/ 	.word	0x00000000


	//----- nvinfo : EIATTR_MIN_STACK_SIZE
	.align		4
.L_7:
        /*0024*/ 	.byte	0x04, 0x12
        /*0026*/ 	.short	(.L_9 - .L_8)
	.align		4
.L_8:
        /*0028*/ 	.word	index@(triton_poi_fused__native_batch_norm_legit_no_training_add_convolution_relu_43)
        /*002c*/ 	.word	0x00000000
.L_9:


//--------------------- .nv.info.triton_poi_fused__native_batch_norm_legit_no_training_add_convolution_relu_43 --------------------------
	.section	.nv.info.triton_poi_fused__native_batch_norm_legit_no_training_add_convolution_relu_43,"",@"SHT_CUDA_INFO"
	.sectionflags	@""
	.align	4


	//----- nvinfo : EIATTR_CUDA_API_VERSION
	.align		4
        /*0000*/ 	.byte	0x04, 0x37
        /*0002*/ 	.short	(.L_11 - .L_10)
.L_10:
        /*0004*/ 	.word	0x0000007c


	//----- nvinfo : EIATTR_KPARAM_INFO
	.align		4
.L_11:
        /*0008*/ 	.byte	0x04, 0x17
        /*000a*/ 	.short	(.L_13 - .L_12)
.L_12:
        /*000c*/ 	.word	0x00000000
        /*0010*/ 	.short	0x0008
        /*0012*/ 	.short	0x0040
        /*0014*/ 	.byte	0x00, 0xf0, 0x11, 0x00


	//----- nvinfo : EIATTR_KPARAM_INFO
	.align		4
.L_13:
        /*0018*/ 	.byte	0x04, 0x17
        /*001a*/ 	.short	(.L_15 - .L_14)
.L_14:
        /*001c*/ 	.word	0x00000000
        /*0020*/ 	.short	0x0007
        /*0022*/ 	.short	0x0038
        /*0024*/ 	.byte	0x00, 0xf4, 0x21, 0x00


	//----- nvinfo : EIATTR_KPARAM_INFO
	.align		4
.L_15:
        /*0028*/ 	.byte	0x04, 0x17
        /*002a*/ 	.short	(.L_17 - .L_16)
.L_16:
        /*002c*/ 	.word	0x00000000
        /*0030*/ 	.short	0x0006
        /*0032*/ 	.short	0x0030
        /*0034*/ 	.byte	0x00, 0xf4, 0x21, 0x00


	//----- nvinfo : EIATTR_KPARAM_INFO
	.align		4
.L_17:
        /*0038*/ 	.byte	0x04, 0x17
        /*003a*/ 	.short	(.L_19 - .L_18)
.L_18:
        /*003c*/ 	.word	0x00000000
        /*0040*/ 	.short	0x0005
        /*0042*/ 	.short	0x0028
        /*0044*/ 	.byte	0x00, 0xf4, 0x21, 0x00


	//----- nvinfo : EIATTR_KPARAM_INFO
	.align		4
.L_19:
        /*0048*/ 	.byte	0x04, 0x17
        /*004a*/ 	.short	(.L_21 - .L_20)
.L_20:
        /*004c*/ 	.word	0x00000000
        /*0050*/ 	.short	0x0004
        /*0052*/ 	.short	0x0020
        /*0054*/ 	.byte	0x00, 0xf4, 0x21, 0x00


	//----- nvinfo : EIATTR_KPARAM_INFO
	.align		4
.L_21:
        /*0058*/ 	.byte	0x04, 0x17
        /*005a*/ 	.short	(.L_23 - .L_22)
.L_22:
        /*005c*/ 	.word	0x00000000
        /*0060*/ 	.short	0x0003
        /*0062*/ 	.short	0x0018
        /*0064*/ 	.byte	0x00, 0xf4, 0x21, 0x00


	//----- nvinfo : EIATTR_KPARAM_INFO
	.align		4
.L_23:
        /*0068*/ 	.byte	0x04, 0x17
        /*006a*/ 	.short	(.L_25 - .L_24)
.L_24:
        /*006c*/ 	.word	0x00000000
        /*0070*/ 	.short	0x0002
        /*0072*/ 	.short	0x0010
        /*0074*/ 	.byte	0x00, 0xf4, 0x21, 0x00


	//----- nvinfo : EIATTR_KPARAM_INFO
	.align		4
.L_25:
        /*0078*/ 	.byte	0x04, 0x17
        /*007a*/ 	.short	(.L_27 - .L_26)
.L_26:
        /*007c*/ 	.word	0x00000000
        /*0080*/ 	.short	0x0001
        /*0082*/ 	.short	0x0008
        /*0084*/ 	.byte	0x00, 0xf4, 0x21, 0x00


	//----- nvinfo : EIATTR_KPARAM_INFO
	.align		4
.L_27:
        /*0088*/ 	.byte	0x04, 0x17
        /*008a*/ 	.short	(.L_29 - .L_28)
.L_28:
        /*008c*/ 	.word	0x00000000
        /*0090*/ 	.short	0x0000
        /*0092*/ 	.short	0x0000
        /*0094*/ 	.byte	0x00, 0xf4, 0x21, 0x00


	//----- nvinfo : EIATTR_SPARSE_MMA_MASK
	.align		4
.L_29:
        /*0098*/ 	.byte	0x03, 0x50
        /*009a*/ 	.short	0x0000


	//----- nvinfo : EIATTR_MAXREG_COUNT
	.align		4
        /*009c*/ 	.byte	0x03, 0x1b
        /*009e*/ 	.short	0x00ff


	//----- nvinfo : EIATTR_EXIT_INSTR_OFFSETS
	.align		4
        /*00a0*/ 	.byte	0x04, 0x1c
        /*00a2*/ 	.short	(.L_31 - .L_30)


	//   ....[0]....
.L_30:
        /*00a4*/ 	.word	0x00000400


	//----- nvinfo : EIATTR_REQNTID
	.align		4
.L_31:
        /*00a8*/ 	.byte	0x04, 0x10
        /*00aa*/ 	.short	(.L_33 - .L_32)
.L_32:
        /*00ac*/ 	.word	0x00000100
        /*00b0*/ 	.word	0x00000001
        /*00b4*/ 	.word	0x00000001


	//----- nvinfo : EIATTR_CBANK_PARAM_SIZE
	.align		4
.L_33:
        /*00b8*/ 	.byte	0x03, 0x19
        /*00ba*/ 	.short	0x0044


	//----- nvinfo : EIATTR_PARAM_CBANK
	.align		4
        /*00bc*/ 	.byte	0x04, 0x0a
        /*00be*/ 	.short	(.L_35 - .L_34)
	.align		4
.L_34:
        /*00c0*/ 	.word	index@(.nv.constant0.triton_poi_fused__native_batch_norm_legit_no_training_add_convolution_relu_43)
        /*00c4*/ 	.short	0x0210
        /*00c6*/ 	.short	0x0044


	//----- nvinfo : EIATTR_SW_WAR
	.align		4
.L_35:
        /*00c8*/ 	.byte	0x04, 0x36
        /*00ca*/ 	.short	(.L_37 - .L_36)
.L_36:
        /*00cc*/ 	.word	0x00000008
.L_37:


//--------------------- .nv.callgraph             --------------------------
	.section	.nv.callgraph,"",@"SHT_CUDA_CALLGRAPH"
	.align	4
	.sectionentsize	8
	.align		4
        /*0000*/ 	.word	0x00000000
	.align		4
        /*0004*/ 	.word	0xffffffff
	.align		4
        /*0008*/ 	.word	0x00000000
	.align		4
        /*000c*/ 	.word	0xfffffffe
	.align		4
        /*0010*/ 	.word	0x00000000
	.align		4
        /*0014*/ 	.word	0xfffffffd
	.align		4
        /*0018*/ 	.word	0x00000000
	.align		4
        /*001c*/ 	.word	0xfffffffc


//--------------------- .nv.constant4             --------------------------
	.section	.nv.constant4,"a",@progbits
	.align	8
	.align		8
.nv.constant4:
        /*0000*/ 	.dword	_$_str
	.align		8
        /*0008*/ 	.dword	_$_str_$_2


//--------------------- .text.triton_poi_fused__native_batch_norm_legit_no_training_add_convolution_relu_43 --------------------------
	.section	.text.triton_poi_fused__native_batch_norm_legit_no_training_add_convolution_relu_43,"ax",@progbits
	.align	128
        .global         triton_poi_fused__native_batch_norm_legit_no_training_add_convolution_relu_43
        .type           triton_poi_fused__native_batch_norm_legit_no_training_add_convolution_relu_43,@function
        .size           triton_poi_fused__native_batch_norm_legit_no_training_add_convolution_relu_43,(.L_x_1 - triton_poi_fused__native_batch_norm_legit_no_training_add_convolution_relu_43)
        .other          triton_poi_fused__native_batch_norm_legit_no_training_add_convolution_relu_43,@"STO_CUDA_ENTRY STV_DEFAULT"
triton_poi_fused__native_batch_norm_legit_no_training_add_convolution_relu_43:
.text.triton_poi_fused__native_batch_norm_legit_no_training_add_convolution_relu_43:
[----:B------:R-:W-:Y:S01]  /*0000*/  LDC R1, c[0x0][0x28] ;  /* 0x00000a00ff017b82 */ /* 0x000fe20000000800 */
[----:B------:R-:W1:Y:S07]  /*0010*/  S2R R0, SR_TID.X ;  /* 0x0000000000007919 */ /* 0x000e6e0000002100 */
[----:B------:R-:W2:Y:S01]  /*0020*/  LDC.64 R18, c[0x0][0x228] ;  /* 0x00008a00ff127b82 */ /* 0x000ea20000000a00 */
[----:B------:R-:W-:Y:S01]  /*0030*/  ULDC.64 UR4, c[0x0][0x208] ;  /* 0x0000820000047ab9 */ /* 0x000fe20000000a00 */
[----:B------:R-:W3:Y:S06]  /*0040*/  S2R R5, SR_CTAID.X ;  /* 0x0000000000057919 */ /* 0x000eec0000002500 */
[----:B------:R-:W4:Y:S08]  /*0050*/  LDC.64 R16, c[0x0][0x218] ;  /* 0x00008600ff107b82 */ /* 0x000f300000000a00 */
[----:B------:R-:W5:Y:S08]  /*0060*/  LDC.64 R20, c[0x0][0x220] ;  /* 0x00008800ff147b82 */ /* 0x000f700000000a00 */
[----:B------:R-:W4:Y:S01]  /*0070*/  LDC.64 R12, c[0x0][0x230] ;  /* 0x00008c00ff0c7b82 */ /* 0x000f220000000a00 */
[----:B-1----:R-:W-:-:S07]  /*0080*/  SHF.L.U32 R0, R0, 0x1, RZ ;  /* 0x0000000100007819 */ /* 0x002fce00000006ff */
[----:B------:R-:W1:Y:S01]  /*0090*/  LDC.64 R10, c[0x0][0x238] ;  /* 0x00008e00ff0a7b82 */ /* 0x000e620000000a00 */
[----:B---3--:R-:W-:Y:S02]  /*00a0*/  SHF.R.S32.HI R3, RZ, 0x16, R5 ;  /* 0x00000016ff037819 */ /* 0x008fe40000011405 */
[----:B------:R-:W-:Y:S02]  /*00b0*/  LOP3.LUT R0, R0, 0x1fe, RZ, 0xc0, !PT ;  /* 0x000001fe00007812 */ /* 0x000fe400078ec0ff */
[----:B------:R-:W-:-:S03]  /*00c0*/  SGXT R3, R3, 0x1 ;  /* 0x000000010303781a */ /* 0x000fc60000000200 */
[----:B------:R-:W3:Y:S01]  /*00d0*/  LDC.64 R6, c[0x0][0x240] ;  /* 0x00009000ff067b82 */ /* 0x000ee20000000a00 */
[----:B------:R-:W-:-:S04]  /*00e0*/  LEA R0, R5, R0, 0x9 ;  /* 0x0000000005007211 */ /* 0x000fc800078e48ff */
[----:B------:R-:W-:-:S04]  /*00f0*/  LEA.HI R3, R3, R0, RZ, 0x8 ;  /* 0x0000000003037211 */ /* 0x000fc800078f40ff */
[----:B------:R-:W-:-:S04]  /*0100*/  SHF.R.S32.HI R3, RZ, 0x8, R3 ;  /* 0x00000008ff037819 */ /* 0x000fc80000011403 */
[----:B------:R-:W-:-:S04]  /*0110*/  LEA.HI R2, R3, R3, RZ, 0x7 ;  /* 0x0000000303027211 */ /* 0x000fc800078f38ff */
[----:B------:R-:W-:-:S04]  /*0120*/  LOP3.LUT R2, R2, 0xffffff80, RZ, 0xc0, !PT ;  /* 0xffffff8002027812 */ /* 0x000fc800078ec0ff */
[----:B------:R-:W-:Y:S02]  /*0130*/  IADD3 R15, R3, -R2, RZ ;  /* 0x80000002030f7210 */ /* 0x000fe40007ffe0ff */
[----:B------:R-:W1:Y:S03]  /*0140*/  LDC.64 R2, c[0x0][0x210] ;  /* 0x00008400ff027b82 */ /* 0x000e660000000a00 */
[----:B--2---:R-:W-:-:S05]  /*0150*/  IMAD.WIDE R18, R15, 0x4, R18 ;  /* 0x000000040f127825 */ /* 0x004fca00078e0212 */
[----:B------:R5:W2:Y:S01]  /*0160*/  LDG.E.EL R8, desc[UR4][R18.64] ;  /* 0x0000000412087981 */ /* 0x000aa2000c2e1900 */
[----:B----4-:R-:W-:-:S05]  /*0170*/  IMAD.WIDE R16, R15, 0x4, R16 ;  /* 0x000000040f107825 */ /* 0x010fca00078e0210 */
[----:B------:R-:W4:Y:S01]  /*0180*/  LDG.E.EL R9, desc[UR4][R16.64] ;  /* 0x0000000410097981 */ /* 0x000f22000c2e1900 */
[----:B-----5:R-:W-:-:S05]  /*0190*/  IMAD.WIDE R18, R15, 0x4, R20 ;  /* 0x000000040f127825 */ /* 0x020fca00078e0214 */
[----:B------:R-:W5:Y:S01]  /*01a0*/  LDG.E.EL R14, desc[UR4][R18.64] ;  /* 0x00000004120e7981 */ /* 0x000f62000c2e1900 */
[----:B01----:R-:W-:-:S05]  /*01b0*/  IMAD.WIDE R2, R0, 0x4, R2 ;  /* 0x0000000400027825 */ /* 0x003fca00078e0202 */
[----:B------:R-:W4:Y:S01]  /*01c0*/  LDG.E.64 R4, desc[UR4][R2.64] ;  /* 0x0000000402047981 */ /* 0x000f22000c1e1b00 */
[----:B------:R-:W-:-:S04]  /*01d0*/  IMAD.WIDE R12, R15, 0x4, R12 ;  /* 0x000000040f0c7825 */ /* 0x000fc800078e020c */
[----:B------:R-:W-:Y:S02]  /*01e0*/  IMAD.WIDE R20, R15, 0x4, R10 ;  /* 0x000000040f147825 */ /* 0x000fe400078e020a */
[----:B------:R0:W5:Y:S04]  /*01f0*/  LDG.E.EL R10, desc[UR4][R12.64] ;  /* 0x000000040c0a7981 */ /* 0x000168000c2e1900 */
[----:B------:R-:W5:Y:S01]  /*0200*/  LDG.E.EL R11, desc[UR4][R20.64] ;  /* 0x00000004140b7981 */ /* 0x000f62000c2e1900 */
[----:B---3--:R-:W-:-:S06]  /*0210*/  IMAD.WIDE R6, R0, 0x4, R6 ;  /* 0x0000000400067825 */ /* 0x008fcc00078e0206 */
[----:B------:R-:W3:Y:S01]  /*0220*/  LDG.E.64 R6, desc[UR4][R6.64] ;  /* 0x0000000406067981 */ /* 0x000ee2000c1e1b00 */
[----:B0-----:R-:W-:Y:S01]  /*0230*/  HFMA2.MMA R12, -RZ, RZ, 1.625, 0 ;  /* 0x3e800000ff0c7435 */ /* 0x001fe200000001ff */
[----:B--2---:R-:W-:-:S04]  /*0240*/  FADD R8, R8, 9.9999997473787516356e-06 ;  /* 0x3727c5ac08087421 */ /* 0x004fc80000000000 */
[----:B------:R-:W0:Y:S02]  /*0250*/  MUFU.SQRT R15, R8 ;  /* 0x00000008000f7308 */ /* 0x000e240000002000 */
[C---:B0-----:R-:W-:Y:S02]  /*0260*/  FSETP.GT.AND P0, PT, R15.reuse, 8.50705917302346158658e+37, PT ;  /* 0x7e8000000f00780b */ /* 0x041fe40003f04000 */
[----:B------:R-:W-:-:S11]  /*0270*/  FSETP.GEU.AND P1, PT, R15, 1.175494350822287508e-38, PT ;  /* 0x008000000f00780b */ /* 0x000fd60003f2e000 */
[----:B------:R-:W-:-:S04]  /*0280*/  @P0 FMUL R15, R15, 0.25 ;  /* 0x3e8000000f0f0820 */ /* 0x000fc80000400000 */
[----:B------:R-:W-:-:S06]  /*0290*/  @!P1 FMUL R15, R15, 16777216 ;  /* 0x4b8000000f0f9820 */ /* 0x000fcc0000400000 */
[----:B------:R-:W0:Y:S01]  /*02a0*/  MUFU.RCP R15, R15 ;  /* 0x0000000f000f7308 */ /* 0x000e220000001000 */
[----:B------:R-:W-:Y:S01]  /*02b0*/  FSEL R12, R12, 1, P0 ;  /* 0x3f8000000c0c7808 */ /* 0x000fe20000000000 */
[--C-:B----4-:R-:W-:Y:S01]  /*02c0*/  FADD R4, R4, R9.reuse ;  /* 0x0000000904047221 */ /* 0x110fe20000000000 */
[----:B------:R-:W-:Y:S02]  /*02d0*/  FADD R5, R5, R9 ;  /* 0x0000000905057221 */ /* 0x000fe40000000000 */
[----:B------:R-:W1:Y:S01]  /*02e0*/  LDC.64 R8, c[0x0][0x248] ;  /* 0x00009200ff087b82 */ /* 0x000e620000000a00 */
[----:B------:R-:W-:-:S04]  /*02f0*/  @!P1 FMUL R12, R12, 16777216 ;  /* 0x4b8000000c0c9820 */ /* 0x000fc80000400000 */
[----:B0-----:R-:W-:Y:S01]  /*0300*/  FMUL R13, R15, R12 ;  /* 0x0000000c0f0d7220 */ /* 0x001fe20000400000 */
[C---:B-----5:R-:W-:Y:S01]  /*0310*/  FADD R12, -R14.reuse, R4 ;  /* 0x000000040e0c7221 */ /* 0x060fe20000000100 */
[----:B------:R-:W-:-:S03]  /*0320*/  FADD R14, -R14, R5 ;  /* 0x000000050e0e7221 */ /* 0x000fc60000000100 */
[-C--:B------:R-:W-:Y:S01]  /*0330*/  FMUL R12, R12, R13.reuse ;  /* 0x0000000d0c0c7220 */ /* 0x080fe20000400000 */
[----:B------:R-:W-:-:S03]  /*0340*/  FMUL R14, R14, R13 ;  /* 0x0000000d0e0e7220 */ /* 0x000fc60000400000 */
[C-C-:B------:R-:W-:Y:S01]  /*0350*/  FFMA R12, R10.reuse, R12, R11.reuse ;  /* 0x0000000c0a0c7223 */ /* 0x140fe2000000000b */
[----:B------:R-:W-:-:S04]  /*0360*/  FFMA R14, R10, R14, R11 ;  /* 0x0000000e0a0e7223 */ /* 0x000fc8000000000b */
[----:B------:R-:W-:Y:S02]  /*0370*/  FSETP.GEU.AND P0, PT, R12, RZ, PT ;  /* 0x000000ff0c00720b */ /* 0x000fe40003f0e000 */
[----:B------:R-:W-:Y:S02]  /*0380*/  FSETP.GEU.AND P1, PT, R14, RZ, PT ;  /* 0x000000ff0e00720b */ /* 0x000fe40003f2e000 */
[----:B------:R-:W-:Y:S02]  /*0390*/  FSEL R11, R12, RZ, P0 ;  /* 0x000000ff0c0b7208 */ /* 0x000fe40000000000 */
[----:B------:R-:W-:Y:S01]  /*03a0*/  FSEL R14, R14, RZ, P1 ;  /* 0x000000ff0e0e7208 */ /* 0x000fe20000800000 */
[----:B-1----:R-:W-:-:S04]  /*03b0*/  IMAD.WIDE R8, R0, 0x4, R8 ;  /* 0x0000000400087825 */ /* 0x002fc800078e0208 */
[----:B---3--:R-:W-:Y:S01]  /*03c0*/  FADD R6, R6, R11 ;  /* 0x0000000b06067221 */ /* 0x008fe20000000000 */
[----:B------:R-:W-:Y:S01]  /*03d0*/  FADD R7, R7, R14 ;  /* 0x0000000e07077221 */ /* 0x000fe20000000000 */
[----:B------:R-:W-:Y:S04]  /*03e0*/  STG.E.64 desc[UR4][R2.64], R4 ;  /* 0x0000000402007986 */ /* 0x000fe8000c101b04 */
[----:B------:R-:W-:Y:S01]  /*03f0*/  STG.E.64 desc[UR4][R8.64], R6 ;  /* 0x0000000608007986 */ /* 0x000fe2000c101b04 */
[----:B------:R-:W-:Y:S05]  /*0400*/  EXIT ;  /* 0x000000000000794d */ /* 0x000fea0003800000 */
.L_x_0:
[----:B------:R-:W-:-:S00]  /*0410*/  BRA `(.L_x_0) ;  /* 0xfffffffc00fc7947 */ /* 0x000fc0000383ffff */
[----:B------:R-:W-:-:S00]  /*0420*/  NOP ;  /* 0x0000000000007918 */ /* 0x000fc00000000000 */
        /* <DEDUP_REMOVED lines=13> */
.L_x_1:


//--------------------- .nv.global.init           --------------------------
	.section	.nv.global.init,"aw",@progbits
.nv.global.init:
	.type		_$_str,@object
	.size		_$_str,(_$_str_$_2 - _$_str)
_$_str:
        /*0000*/ 	.byte	0x5f, 0x5f, 0x43, 0x55, 0x44, 0x41, 0x5f, 0x46, 0x54, 0x5a, 0x00
	.type		_$_str_$_2,@object
	.size		_$_str_$_2,(.L_1 - _$_str_$_2)
_$_str_$_2:
        /*000b*/ 	.byte	0x5f, 0x5f, 0x43, 0x55, 0x44, 0x41, 0x5f, 0x50, 0x52, 0x45, 0x43, 0x5f, 0x53, 0x51, 0x52, 0x54
        /*001b*/ 	.byte	0x00
.L_1:


//--------------------- .nv.constant0.triton_poi_fused__native_batch_norm_legit_no_training_add_convolution_relu_43 --------------------------
	.section	.nv.constant0.triton_poi_fused__native_batch_norm_legit_no_training_add_convolution_relu_43,"a",@progbits
	.sectionflags	@""
	.align	4
.nv.constant0.triton_poi_fused__native_batch_norm_legit_no_training_add_convolution_relu_43:
	.zero		596
